	.headerflags	@"EF_CUDA_TEXMODE_UNIFIED EF_CUDA_64BIT_ADDRESS EF_CUDA_ACCELERATORS EF_CUDA_SM90 EF_CUDA_VIRTUAL_SM(EF_CUDA_SM90)"
	.elftype	@"ET_EXEC"


//--------------------- .nv.info                  --------------------------
	.section	.nv.info,"",@"SHT_CUDA_INFO"
	.align	4


	//----- nvinfo : EIATTR_REGCOUNT
	.align		4
        /*0000*/ 	.byte	0x04, 0x2f
        /*0002*/ 	.short	(.L_1 - .L_0)
	.align		4
.L_0:
        /*0004*/ 	.word	index@(triton_poi_fused_mul_1)
        /*0008*/ 	.word	0x00000018


	//----- nvinfo : EIATTR_MIN_STACK_SIZE
	.align		4
.L_1:
        /*000c*/ 	.byte	0x04, 0x12
        /*000e*/ 	.short	(.L_3 - .L_2)
	.align		4
.L_2:
        /*0010*/ 	.word	index@(triton_poi_fused_mul_1)
        /*0014*/ 	.word	0x00000000


	//----- nvinfo : EIATTR_FRAME_SIZE
	.align		4
.L_3:
        /*0018*/ 	.byte	0x04, 0x11
        /*001a*/ 	.short	(.L_5 - .L_4)
	.align		4
.L_4:
        /*001c*/ 	.word	index@(triton_poi_fused_mul_1)
        /*0020*/ 	.word	0x00000000


	//----- nvinfo : EIATTR_MIN_STACK_SIZE
	.align		4
.L_5:
        /*0024*/ 	.byte	0x04, 0x12
        /*0026*/ 	.short	(.L_7 - .L_6)
	.align		4
.L_6:
        /*0028*/ 	.word	index@(triton_poi_fused_mul_1)
        /*002c*/ 	.word	0x00000000
.L_7:


//--------------------- .nv.info.triton_poi_fused_mul_1 --------------------------
	.section	.nv.info.triton_poi_fused_mul_1,"",@"SHT_CUDA_INFO"
	.sectionflags	@""
	.align	4


	//----- nvinfo : EIATTR_CUDA_API_VERSION
	.align		4
        /*0000*/ 	.byte	0x04, 0x37
        /*0002*/ 	.short	(.L_9 - .L_8)
.L_8:
        /*0004*/ 	.word	0x0000007c


	//----- nvinfo : EIATTR_KPARAM_INFO
	.align		4
.L_9:
        /*0008*/ 	.byte	0x04, 0x17
        /*000a*/ 	.short	(.L_11 - .L_10)
.L_10:
        /*000c*/ 	.word	0x00000000
        /*0010*/ 	.short	0x0006
        /*0012*/ 	.short	0x0030
        /*0014*/ 	.byte	0x00, 0xf0, 0x11, 0x00


	//----- nvinfo : EIATTR_KPARAM_INFO
	.align		4
.L_11:
        /*0018*/ 	.byte	0x04, 0x17
        /*001a*/ 	.short	(.L_13 - .L_12)
.L_12:
        /*001c*/ 	.word	0x00000000
        /*0020*/ 	.short	0x0005
        /*0022*/ 	.short	0x0028
        /*0024*/ 	.byte	0x00, 0xf4, 0x21, 0x00


	//----- nvinfo : EIATTR_KPARAM_INFO
	.align		4
.L_13:
        /*0028*/ 	.byte	0x04, 0x17
        /*002a*/ 	.short	(.L_15 - .L_14)
.L_14:
        /*002c*/ 	.word	0x00000000
        /*0030*/ 	.short	0x0004
        /*0032*/ 	.short	0x0020
        /*0034*/ 	.byte	0x00, 0xf4, 0x21, 0x00


	//----- nvinfo : EIATTR_KPARAM_INFO
	.align		4
.L_15:
        /*0038*/ 	.byte	0x04, 0x17
        /*003a*/ 	.short	(.L_17 - .L_16)
.L_16:
        /*003c*/ 	.word	0x00000000
        /*0040*/ 	.short	0x0003
        /*0042*/ 	.short	0x0018
        /*0044*/ 	.byte	0x00, 0xf4, 0x21, 0x00


	//----- nvinfo : EIATTR_KPARAM_INFO
	.align		4
.L_17:
        /*0048*/ 	.byte	0x04, 0x17
        /*004a*/ 	.short	(.L_19 - .L_18)
.L_18:
        /*004c*/ 	.word	0x00000000
        /*0050*/ 	.short	0x0002
        /*0052*/ 	.short	0x0010
        /*0054*/ 	.byte	0x00, 0xf4, 0x21, 0x00


	//----- nvinfo : EIATTR_KPARAM_INFO
	.align		4
.L_19:
        /*0058*/ 	.byte	0x04, 0x17
        /*005a*/ 	.short	(.L_21 - .L_20)
.L_20:
        /*005c*/ 	.word	0x00000000
        /*0060*/ 	.short	0x0001
        /*0062*/ 	.short	0x0008
        /*0064*/ 	.byte	0x00, 0xf4, 0x21, 0x00


	//----- nvinfo : EIATTR_KPARAM_INFO
	.align		4
.L_21:
        /*0068*/ 	.byte	0x04, 0x17
        /*006a*/ 	.short	(.L_23 - .L_22)
.L_22:
        /*006c*/ 	.word	0x00000000
        /*0070*/ 	.short	0x0000
        /*0072*/ 	.short	0x0000
        /*0074*/ 	.byte	0x00, 0xf4, 0x21, 0x00


	//----- nvinfo : EIATTR_SPARSE_MMA_MASK
	.align		4
.L_23:
        /*0078*/ 	.byte	0x03, 0x50
        /*007a*/ 	.short	0x0000


	//----- nvinfo : EIATTR_MAXREG_COUNT
	.align		4
        /*007c*/ 	.byte	0x03, 0x1b
        /*007e*/ 	.short	0x00ff


	//----- nvinfo : EIATTR_EXIT_INSTR_OFFSETS
	.align		4
        /*0080*/ 	.byte	0x04, 0x1c
        /*0082*/ 	.short	(.L_25 - .L_24)


	//   ....[0]....
.L_24:
        /*0084*/ 	.word	0x000004a0


	//   ....[1]....
        /*0088*/ 	.word	0x000004c0


	//----- nvinfo : EIATTR_REQNTID
	.align		4
.L_25:
        /*008c*/ 	.byte	0x04, 0x10
        /*008e*/ 	.short	(.L_27 - .L_26)
.L_26:
        /*0090*/ 	.word	0x00000080
        /*0094*/ 	.word	0x00000001
        /*0098*/ 	.word	0x00000001


	//----- nvinfo : EIATTR_CBANK_PARAM_SIZE
	.align		4
.L_27:
        /*009c*/ 	.byte	0x03, 0x19
        /*009e*/ 	.short	0x0034


	//----- nvinfo : EIATTR_PARAM_CBANK
	.align		4
        /*00a0*/ 	.byte	0x04, 0x0a
        /*00a2*/ 	.short	(.L_29 - .L_28)
	.align		4
.L_28:
        /*00a4*/ 	.word	index@(.nv.constant0.triton_poi_fused_mul_1)
        /*00a8*/ 	.short	0x0210
        /*00aa*/ 	.short	0x0034


	//----- nvinfo : EIATTR_SW_WAR
	.align		4
.L_29:
        /*00ac*/ 	.byte	0x04, 0x36
        /*00ae*/ 	.short	(.L_31 - .L_30)
.L_30:
        /*00b0*/ 	.word	0x00000008
.L_31:


//--------------------- .nv.callgraph             --------------------------
	.section	.nv.callgraph,"",@"SHT_CUDA_CALLGRAPH"
	.align	4
	.sectionentsize	8
	.align		4
        /*0000*/ 	.word	0x00000000
	.align		4
        /*0004*/ 	.word	0xffffffff
	.align		4
        /*0008*/ 	.word	0x00000000
	.align		4
        /*000c*/ 	.word	0xfffffffe
	.align		4
        /*0010*/ 	.word	0x00000000
	.align		4
        /*0014*/ 	.word	0xfffffffd
	.align		4
        /*0018*/ 	.word	0x00000000
	.align		4
        /*001c*/ 	.word	0xfffffffc


//--------------------- .text.triton_poi_fused_mul_1 --------------------------
	.section	.text.triton_poi_fused_mul_1,"ax",@progbits
	.align	128
        .global         triton_poi_fused_mul_1
        .type           triton_poi_fused_mul_1,@function
        .size           triton_poi_fused_mul_1,(.L_x_1 - triton_poi_fused_mul_1)
        .other          triton_poi_fused_mul_1,@"STO_CUDA_ENTRY STV_DEFAULT"
triton_poi_fused_mul_1:
.text.triton_poi_fused_mul_1:
[----:B------:R-:W0:Y:S02]  /*0000*/  LDC R1, c[0x0][0x28] ;  /* 0x00000a00ff017b82 */ /* 0x000e240000000800 */
[----:B------:R-:W1:Y:S01]  /*0010*/  S2R R0, SR_TID.X ;  /* 0x0000000000007919 */ /* 0x000e620000002100 */
[----:B------:R-:W2:Y:S01]  /*0020*/  LDC.64 R2, c[0x0][0x218] ;  /* 0x00008600ff027b82 */ /* 0x000ea20000000a00 */
[----:B------:R-:W-:Y:S02]  /*0030*/  CS2R R14, SRZ ;  /* 0x00000000000e7805 */ /* 0x000fe4000001ff00 */
[----:B------:R-:W-:Y:S01]  /*0040*/  CS2R R18, SRZ ;  /* 0x0000000000127805 */ /* 0x000fe2000001ff00 */
[----:B------:R-:W3:Y:S01]  /*0050*/  S2R R5, SR_CTAID.X ;  /* 0x0000000000057919 */ /* 0x000ee20000002500 */
[----:B------:R-:W-:Y:S02]  /*0060*/  CS2R R16, SRZ ;  /* 0x0000000000107805 */ /* 0x000fe4000001ff00 */
[----:B------:R-:W-:Y:S01]  /*0070*/  CS2R R20, SRZ ;  /* 0x0000000000147805 */ /* 0x000fe2000001ff00 */
[----:B------:R-:W-:Y:S01]  /*0080*/  ULDC.64 UR4, c[0x0][0x208] ;  /* 0x0000820000047ab9 */ /* 0x000fe20000000a00 */
[----:B------:R-:W4:Y:S08]  /*0090*/  LDC.64 R6, c[0x0][0x220] ;  /* 0x00008800ff067b82 */ /* 0x000f300000000a00 */
[----:B------:R-:W5:Y:S01]  /*00a0*/  LDC.64 R12, c[0x0][0x230] ;  /* 0x00008c00ff0c7b82 */ /* 0x000f620000000a00 */
[----:B-1----:R-:W-:-:S04]  /*00b0*/  SHF.L.U32 R0, R0, 0x1, RZ ;  /* 0x0000000100007819 */ /* 0x002fc800000006ff */
[----:B------:R-:W-:Y:S02]  /*00c0*/  LOP3.LUT R0, R0, 0xfe, RZ, 0xc0, !PT ;  /* 0x000000fe00007812 */ /* 0x000fe400078ec0ff */
[----:B---3--:R-:W-:Y:S02]  /*00d0*/  SHF.R.S32.HI R9, RZ, 0x17, R5 ;  /* 0x00000017ff097819 */ /* 0x008fe40000011405 */
[----:B------:R-:W-:Y:S02]  /*00e0*/  LEA R0, R5, R0, 0x8 ;  /* 0x0000000005007211 */ /* 0x000fe400078e40ff */
[----:B------:R-:W-:Y:S01]  /*00f0*/  SGXT R9, R9, 0x1 ;  /* 0x000000010909781a */ /* 0x000fe20000000200 */
[----:B------:R-:W1:Y:S01]  /*0100*/  LDC.64 R4, c[0x0][0x228] ;  /* 0x00008a00ff047b82 */ /* 0x000e620000000a00 */
[----:B------:R-:W-:Y:S02]  /*0110*/  ISETP.GE.AND P0, PT, R0, 0x100, PT ;  /* 0x000001000000780c */ /* 0x000fe40003f06270 */
[----:B------:R-:W-:-:S04]  /*0120*/  LEA.HI R9, R9, R0, RZ, 0x4 ;  /* 0x0000000009097211 */ /* 0x000fc800078f20ff */
[----:B------:R-:W-:-:S04]  /*0130*/  SHF.R.S32.HI R9, RZ, 0x4, R9 ;  /* 0x00000004ff097819 */ /* 0x000fc80000011409 */
[C---:B------:R-:W-:Y:S01]  /*0140*/  LEA.HI R8, R9.reuse, R9, RZ, 0x2 ;  /* 0x0000000909087211 */ /* 0x040fe200078f10ff */
[----:B--2---:R-:W-:-:S03]  /*0150*/  IMAD.WIDE R2, R9, 0x4, R2 ;  /* 0x0000000409027825 */ /* 0x004fc600078e0202 */
[----:B------:R-:W-:Y:S02]  /*0160*/  LOP3.LUT R8, R8, 0xfffffffc, RZ, 0xc0, !PT ;  /* 0xfffffffc08087812 */ /* 0x000fe400078ec0ff */
[----:B------:R-:W2:Y:S02]  /*0170*/  @!P0 LDG.E.EL R14, desc[UR4][R2.64] ;  /* 0x00000004020e8981 */ /* 0x000ea4000c2e1900 */
[----:B------:R-:W-:Y:S02]  /*0180*/  IADD3 R11, R9, -R8, RZ ;  /* 0x80000008090b7210 */ /* 0x000fe40007ffe0ff */
[----:B------:R-:W3:Y:S01]  /*0190*/  @!P0 LDG.E.EL R15, desc[UR4][R2.64] ;  /* 0x00000004020f8981 */ /* 0x000ee2000c2e1900 */
[----:B-1----:R-:W-:-:S04]  /*01a0*/  IMAD.WIDE R4, R9, 0x4, R4 ;  /* 0x0000000409047825 */ /* 0x002fc800078e0204 */
[C---:B----4-:R-:W-:Y:S01]  /*01b0*/  IMAD.WIDE R6, R11.reuse, 0x4, R6 ;  /* 0x000000040b067825 */ /* 0x050fe200078e0206 */
[----:B------:R-:W4:Y:S03]  /*01c0*/  @!P0 LDG.E.EL R18, desc[UR4][R4.64] ;  /* 0x0000000404128981 */ /* 0x000f26000c2e1900 */
[----:B-----5:R-:W-:Y:S01]  /*01d0*/  IMAD.WIDE R12, R11, 0x4, R12 ;  /* 0x000000040b0c7825 */ /* 0x020fe200078e020c */
[----:B------:R-:W2:Y:S01]  /*01e0*/  @!P0 LDG.E.EL R17, desc[UR4][R6.64] ;  /* 0x0000000406118981 */ /* 0x000ea2000c2e1900 */
[----:B------:R-:W1:Y:S03]  /*01f0*/  LDC.64 R10, c[0x0][0x210] ;  /* 0x00008400ff0a7b82 */ /* 0x000e660000000a00 */
[----:B------:R-:W4:Y:S04]  /*0200*/  @!P0 LDG.E.EL R21, desc[UR4][R12.64] ;  /* 0x000000040c158981 */ /* 0x000f28000c2e1900 */
[----:B------:R-:W5:Y:S04]  /*0210*/  @!P0 LDG.E.EL R19, desc[UR4][R4.64] ;  /* 0x0000000404138981 */ /* 0x000f68000c2e1900 */
[----:B------:R1:W3:Y:S04]  /*0220*/  @!P0 LDG.E.EL R16, desc[UR4][R6.64] ;  /* 0x0000000406108981 */ /* 0x0002e8000c2e1900 */
[----:B------:R-:W5:Y:S01]  /*0230*/  @!P0 LDG.E.EL R20, desc[UR4][R12.64] ;  /* 0x000000040c148981 */ /* 0x000f62000c2e1900 */
[----:B------:R-:W-:Y:S01]  /*0240*/  CS2R R8, SRZ ;  /* 0x0000000000087805 */ /* 0x000fe2000001ff00 */
[----:B-1----:R-:W-:-:S05]  /*0250*/  IMAD.WIDE R10, R0, 0x4, R10 ;  /* 0x00000004000a7825 */ /* 0x002fca00078e020a */
[----:B------:R-:W5:Y:S01]  /*0260*/  @!P0 LDG.E.64 R8, desc[UR4][R10.64] ;  /* 0x000000040a088981 */ /* 0x000f62000c1e1b00 */
[----:B------:R-:W-:Y:S01]  /*0270*/  HFMA2.MMA R6, -RZ, RZ, 1.625, 0 ;  /* 0x3e800000ff067435 */ /* 0x000fe200000001ff */
[----:B--2---:R-:W-:Y:S01]  /*0280*/  FADD R14, R17, R14 ;  /* 0x0000000e110e7221 */ /* 0x004fe20000000000 */
[----:B----4-:R-:W-:-:S04]  /*0290*/  FADD R21, R21, R18 ;  /* 0x0000001215157221 */ /* 0x010fc80000000000 */
[----:B------:R-:W-:Y:S01]  /*02a0*/  FADD R14, R14, R21 ;  /* 0x000000150e0e7221 */ /* 0x000fe20000000000 */
[----:B---3--:R-:W-:Y:S01]  /*02b0*/  FADD R15, R16, R15 ;  /* 0x0000000f100f7221 */ /* 0x008fe20000000000 */
[----:B-----5:R-:W-:-:S04]  /*02c0*/  FADD R20, R20, R19 ;  /* 0x0000001314147221 */ /* 0x020fc80000000000 */
[----:B------:R-:W-:Y:S01]  /*02d0*/  FADD R15, R15, R20 ;  /* 0x000000140f0f7221 */ /* 0x000fe20000000000 */
[----:B------:R-:W-:-:S03]  /*02e0*/  FADD R14, RZ, -R14 ;  /* 0x8000000eff0e7221 */ /* 0x000fc60000000000 */
[----:B------:R-:W-:Y:S01]  /*02f0*/  FADD R15, RZ, -R15 ;  /* 0x8000000fff0f7221 */ /* 0x000fe20000000000 */
[----:B------:R-:W-:-:S03]  /*0300*/  FMUL R14, R14, 1.4426950216293334961 ;  /* 0x3fb8aa3b0e0e7820 */ /* 0x000fc60000400000 */
[----:B------:R-:W-:Y:S02]  /*0310*/  FMUL R15, R15, 1.4426950216293334961 ;  /* 0x3fb8aa3b0f0f7820 */ /* 0x000fe40000400000 */
[----:B------:R-:W-:-:S03]  /*0320*/  FSETP.GEU.AND P1, PT, R14, -126, PT ;  /* 0xc2fc00000e00780b */ /* 0x000fc60003f2e000 */
[----:B------:R-:W-:-:S10]  /*0330*/  FSETP.GEU.AND P2, PT, R15, -126, PT ;  /* 0xc2fc00000f00780b */ /* 0x000fd40003f4e000 */
[----:B------:R-:W-:-:S03]  /*0340*/  @!P1 FMUL R14, R14, 0.5 ;  /* 0x3f0000000e0e9820 */ /* 0x000fc60000400000 */
[----:B------:R-:W-:Y:S01]  /*0350*/  @!P2 FMUL R15, R15, 0.5 ;  /* 0x3f0000000f0fa820 */ /* 0x000fe20000400000 */
[----:B------:R-:W1:Y:S08]  /*0360*/  MUFU.EX2 R2, R14 ;  /* 0x0000000e00027308 */ /* 0x000e700000000800 */
[----:B------:R-:W2:Y:S01]  /*0370*/  MUFU.EX2 R3, R15 ;  /* 0x0000000f00037308 */ /* 0x000ea20000000800 */
[----:B-1----:R-:W-:-:S04]  /*0380*/  @!P1 FMUL R2, R2, R2 ;  /* 0x0000000202029220 */ /* 0x002fc80000400000 */
[----:B------:R-:W-:Y:S01]  /*0390*/  FADD R4, R2, 1 ;  /* 0x3f80000002047421 */ /* 0x000fe20000000000 */
[----:B--2---:R-:W-:-:S04]  /*03a0*/  @!P2 FMUL R3, R3, R3 ;  /* 0x000000030303a220 */ /* 0x004fc80000400000 */
[----:B------:R-:W-:Y:S01]  /*03b0*/  FADD R5, R3, 1 ;  /* 0x3f80000003057421 */ /* 0x000fe20000000000 */
[----:B------:R-:W-:Y:S01]  /*03c0*/  FSETP.GT.AND P1, PT, R4, 8.50705917302346158658e+37, PT ;  /* 0x7e8000000400780b */ /* 0x000fe20003f24000 */
[----:B------:R-:W1:Y:S03]  /*03d0*/  LDC.64 R2, c[0x0][0x238] ;  /* 0x00008e00ff027b82 */ /* 0x000e660000000a00 */
[----:B------:R-:W-:-:S09]  /*03e0*/  FSETP.GT.AND P2, PT, R5, 8.50705917302346158658e+37, PT ;  /* 0x7e8000000500780b */ /* 0x000fd20003f44000 */
[----:B------:R-:W-:-:S04]  /*03f0*/  @P1 FMUL R4, R4, 0.25 ;  /* 0x3e80000004041820 */ /* 0x000fc80000400000 */
[----:B------:R-:W-:Y:S02]  /*0400*/  @P2 FMUL R5, R5, 0.25 ;  /* 0x3e80000005052820 */ /* 0x000fe40000400000 */
[----:B------:R-:W2:Y:S08]  /*0410*/  MUFU.RCP R4, R4 ;  /* 0x0000000400047308 */ /* 0x000eb00000001000 */
[----:B------:R-:W3:Y:S01]  /*0420*/  MUFU.RCP R5, R5 ;  /* 0x0000000500057308 */ /* 0x000ee20000001000 */
[----:B------:R-:W-:-:S02]  /*0430*/  FSEL R7, R6, 1, P1 ;  /* 0x3f80000006077808 */ /* 0x000fc40000800000 */
[----:B------:R-:W-:-:S03]  /*0440*/  FSEL R6, R6, 1, P2 ;  /* 0x3f80000006067808 */ /* 0x000fc60001000000 */
[----:B--2---:R-:W-:Y:S01]  /*0450*/  FMUL R7, R4, R7 ;  /* 0x0000000704077220 */ /* 0x004fe20000400000 */
[----:B-1----:R-:W-:-:S04]  /*0460*/  IMAD.WIDE R2, R0, 0x4, R2 ;  /* 0x0000000400027825 */ /* 0x002fc800078e0202 */
[----:B------:R-:W-:Y:S01]  /*0470*/  FMUL R8, R7, R8 ;  /* 0x0000000807087220 */ /* 0x000fe20000400000 */
[----:B---3--:R-:W-:-:S04]  /*0480*/  FMUL R6, R5, R6 ;  /* 0x0000000605067220 */ /* 0x008fc80000400000 */
[----:B------:R-:W-:Y:S01]  /*0490*/  FMUL R9, R6, R9 ;  /* 0x0000000906097220 */ /* 0x000fe20000400000 */
[----:B------:R-:W-:Y:S06]  /*04a0*/  @P0 EXIT ;  /* 0x000000000000094d */ /* 0x000fec0003800000 */
[----:B------:R-:W-:Y:S01]  /*04b0*/  STG.E.64 desc[UR4][R2.64], R8 ;  /* 0x0000000802007986 */ /* 0x000fe2000c101b04 */
[----:B------:R-:W-:Y:S05]  /*04c0*/  EXIT ;  /* 0x000000000000794d */ /* 0x000fea0003800000 */
.L_x_0:
[----:B------:R-:W-:-:S00]  /*04d0*/  BRA `(.L_x_0) ;  /* 0xfffffffc00fc7947 */ /* 0x000fc0000383ffff */
[----:B------:R-:W-:-:S00]  /*04e0*/  NOP ;  /* 0x0000000000007918 */ /* 0x000fc00000000000 */
        /* <DEDUP_REMOVED lines=9> */
.L_x_1:


//--------------------- .nv.constant0.triton_poi_fused_mul_1 --------------------------
	.section	.nv.constant0.triton_poi_fused_mul_1,"a",@progbits
	.sectionflags	@""
	.align	4
.nv.constant0.triton_poi_fused_mul_1:
	.zero		580
